	.headerflags	@"EF_CUDA_TEXMODE_UNIFIED EF_CUDA_64BIT_ADDRESS EF_CUDA_ACCELERATORS EF_CUDA_SM90 EF_CUDA_VIRTUAL_SM(EF_CUDA_SM90)"
	.elftype	@"ET_EXEC"


//--------------------- .nv.info                  --------------------------
	.section	.nv.info,"",@"SHT_CUDA_INFO"
	.align	4


	//----- nvinfo : EIATTR_REGCOUNT
	.align		4
        /*0000*/ 	.byte	0x04, 0x2f
        /*0002*/ 	.short	(.L_3 - .L_2)
	.align		4
.L_2:
        /*0004*/ 	.word	index@(triton_poi_fused__native_batch_norm_legit_no_training_16)
        /*0008*/ 	.word	0x0000001e


	//----- nvinfo : EIATTR_MIN_STACK_SIZE
	.align		4
.L_3:
        /*000c*/ 	.byte	0x04, 0x12
        /*000e*/ 	.short	(.L_5 - .L_4)
	.align		4
.L_4:
        /*0010*/ 	.word	index@(triton_poi_fused__native_batch_norm_legit_no_training_16)
        /*0014*/ 	.word	0x00000000


	//----- nvinfo : EIATTR_FRAME_SIZE
	.align		4
.L_5:
        /*0018*/ 	.byte	0x04, 0x11
        /*001a*/ 	.short	(.L_7 - .L_6)
	.align		4
.L_6:
        /*001c*/ 	.word	index@(triton_poi_fused__native_batch_norm_legit_no_training_16)
        /*0020*/ 	.word	0x00000000


	//----- nvinfo : EIATTR_MIN_STACK_SIZE
	.align		4
.L_7:
        /*0024*/ 	.byte	0x04, 0x12
        /*0026*/ 	.short	(.L_9 - .L_8)
	.align		4
.L_8:
        /*0028*/ 	.word	index@(triton_poi_fused__native_batch_norm_legit_no_training_16)
        /*002c*/ 	.word	0x00000000
.L_9:


//--------------------- .nv.info.triton_poi_fused__native_batch_norm_legit_no_training_16 --------------------------
	.section	.nv.info.triton_poi_fused__native_batch_norm_legit_no_training_16,"",@"SHT_CUDA_INFO"
	.sectionflags	@""
	.align	4


	//----- nvinfo : EIATTR_CUDA_API_VERSION
	.align		4
        /*0000*/ 	.byte	0x04, 0x37
        /*0002*/ 	.short	(.L_11 - .L_10)
.L_10:
        /*0004*/ 	.word	0x0000007c


	//----- nvinfo : EIATTR_KPARAM_INFO
	.align		4
.L_11:
        /*0008*/ 	.byte	0x04, 0x17
        /*000a*/ 	.short	(.L_13 - .L_12)
.L_12:
        /*000c*/ 	.word	0x00000000
        /*0010*/ 	.short	0x0006
        /*0012*/ 	.short	0x0030
        /*0014*/ 	.byte	0x00, 0xf0, 0x11, 0x00


	//----- nvinfo : EIATTR_KPARAM_INFO
	.align		4
.L_13:
        /*0018*/ 	.byte	0x04, 0x17
        /*001a*/ 	.short	(.L_15 - .L_14)
.L_14:
        /*001c*/ 	.word	0x00000000
        /*0020*/ 	.short	0x0005
        /*0022*/ 	.short	0x0028
        /*0024*/ 	.byte	0x00, 0xf4, 0x21, 0x00


	//----- nvinfo : EIATTR_KPARAM_INFO
	.align		4
.L_15:
        /*0028*/ 	.byte	0x04, 0x17
        /*002a*/ 	.short	(.L_17 - .L_16)
.L_16:
        /*002c*/ 	.word	0x00000000
        /*0030*/ 	.short	0x0004
        /*0032*/ 	.short	0x0020
        /*0034*/ 	.byte	0x00, 0xf4, 0x21, 0x00


	//----- nvinfo : EIATTR_KPARAM_INFO
	.align		4
.L_17:
        /*0038*/ 	.byte	0x04, 0x17
        /*003a*/ 	.short	(.L_19 - .L_18)
.L_18:
        /*003c*/ 	.word	0x00000000
        /*0040*/ 	.short	0x0003
        /*0042*/ 	.short	0x0018
        /*0044*/ 	.byte	0x00, 0xf4, 0x21, 0x00


	//----- nvinfo : EIATTR_KPARAM_INFO
	.align		4
.L_19:
        /*0048*/ 	.byte	0x04, 0x17
        /*004a*/ 	.short	(.L_21 - .L_20)
.L_20:
        /*004c*/ 	.word	0x00000000
        /*0050*/ 	.short	0x0002
        /*0052*/ 	.short	0x0010
        /*0054*/ 	.byte	0x00, 0xf4, 0x21, 0x00


	//----- nvinfo : EIATTR_KPARAM_INFO
	.align		4
.L_21:
        /*0058*/ 	.byte	0x04, 0x17
        /*005a*/ 	.short	(.L_23 - .L_22)
.L_22:
        /*005c*/ 	.word	0x00000000
        /*0060*/ 	.short	0x0001
        /*0062*/ 	.short	0x0008
        /*0064*/ 	.byte	0x00, 0xf4, 0x21, 0x00


	//----- nvinfo : EIATTR_KPARAM_INFO
	.align		4
.L_23:
        /*0068*/ 	.byte	0x04, 0x17
        /*006a*/ 	.short	(.L_25 - .L_24)
.L_24:
        /*006c*/ 	.word	0x00000000
        /*0070*/ 	.short	0x0000
        /*0072*/ 	.short	0x0000
        /*0074*/ 	.byte	0x00, 0xf4, 0x21, 0x00


	//----- nvinfo : EIATTR_SPARSE_MMA_MASK
	.align		4
.L_25:
        /*0078*/ 	.byte	0x03, 0x50
        /*007a*/ 	.short	0x0000


	//----- nvinfo : EIATTR_MAXREG_COUNT
	.align		4
        /*007c*/ 	.byte	0x03, 0x1b
        /*007e*/ 	.short	0x00ff


	//----- nvinfo : EIATTR_EXIT_INSTR_OFFSETS
	.align		4
        /*0080*/ 	.byte	0x04, 0x1c
        /*0082*/ 	.short	(.L_27 - .L_26)


	//   ....[0]....
.L_26:
        /*0084*/ 	.word	0x00000530


	//----- nvinfo : EIATTR_REQNTID
	.align		4
.L_27:
        /*0088*/ 	.byte	0x04, 0x10
        /*008a*/ 	.short	(.L_29 - .L_28)
.L_28:
        /*008c*/ 	.word	0x00000080
        /*0090*/ 	.word	0x00000001
        /*0094*/ 	.word	0x00000001


	//----- nvinfo : EIATTR_CBANK_PARAM_SIZE
	.align		4
.L_29:
        /*0098*/ 	.byte	0x03, 0x19
        /*009a*/ 	.short	0x0034


	//----- nvinfo : EIATTR_PARAM_CBANK
	.align		4
        /*009c*/ 	.byte	0x04, 0x0a
        /*009e*/ 	.short	(.L_31 - .L_30)
	.align		4
.L_30:
        /*00a0*/ 	.word	index@(.nv.constant0.triton_poi_fused__native_batch_norm_legit_no_training_16)
        /*00a4*/ 	.short	0x0210
        /*00a6*/ 	.short	0x0034


	//----- nvinfo : EIATTR_SW_WAR
	.align		4
.L_31:
        /*00a8*/ 	.byte	0x04, 0x36
        /*00aa*/ 	.short	(.L_33 - .L_32)
.L_32:
        /*00ac*/ 	.word	0x00000008
.L_33:


//--------------------- .nv.callgraph             --------------------------
	.section	.nv.callgraph,"",@"SHT_CUDA_CALLGRAPH"
	.align	4
	.sectionentsize	8
	.align		4
        /*0000*/ 	.word	0x00000000
	.align		4
        /*0004*/ 	.word	0xffffffff
	.align		4
        /*0008*/ 	.word	0x00000000
	.align		4
        /*000c*/ 	.word	0xfffffffe
	.align		4
        /*0010*/ 	.word	0x00000000
	.align		4
        /*0014*/ 	.word	0xfffffffd
	.align		4
        /*0018*/ 	.word	0x00000000
	.align		4
        /*001c*/ 	.word	0xfffffffc


//--------------------- .nv.constant4             --------------------------
	.section	.nv.constant4,"a",@progbits
	.align	8
	.align		8
.nv.constant4:
        /*0000*/ 	.dword	_$_str
	.align		8
        /*0008*/ 	.dword	_$_str_$_2


//--------------------- .text.triton_poi_fused__native_batch_norm_legit_no_training_16 --------------------------
	.section	.text.triton_poi_fused__native_batch_norm_legit_no_training_16,"ax",@progbits
	.align	128
        .global         triton_poi_fused__native_batch_norm_legit_no_training_16
        .type           triton_poi_fused__native_batch_norm_legit_no_training_16,@function
        .size           triton_poi_fused__native_batch_norm_legit_no_training_16,(.L_x_1 - triton_poi_fused__native_batch_norm_legit_no_training_16)
        .other          triton_poi_fused__native_batch_norm_legit_no_training_16,@"STO_CUDA_ENTRY STV_DEFAULT"
triton_poi_fused__native_batch_norm_legit_no_training_16:
.text.triton_poi_fused__native_batch_norm_legit_no_training_16:
[----:B------:R-:W-:Y:S01]  /*0000*/  LDC R1, c[0x0][0x28] ;  /* 0x00000a00ff017b82 */ /* 0x000fe20000000800 */
[----:B------:R-:W1:Y:S07]  /*0010*/  S2R R0, SR_TID.X ;  /* 0x0000000000007919 */ /* 0x000e6e0000002100 */
[----:B------:R-:W2:Y:S01]  /*0020*/  LDC.64 R20, c[0x0][0x220] ;  /* 0x00008800ff147b82 */ /* 0x000ea20000000a00 */
[----:B------:R-:W-:Y:S01]  /*0030*/  ULDC.64 UR4, c[0x0][0x208] ;  /* 0x0000820000047ab9 */ /* 0x000fe20000000a00 */
[----:B------:R-:W3:Y:S06]  /*0040*/  S2R R5, SR_CTAID.X ;  /* 0x0000000000057919 */ /* 0x000eec0000002500 */
[----:B------:R-:W4:Y:S08]  /*0050*/  LDC.64 R12, c[0x0][0x210] ;  /* 0x00008400ff0c7b82 */ /* 0x000f300000000a00 */
[----:B------:R-:W5:Y:S08]  /*0060*/  LDC.64 R16, c[0x0][0x218] ;  /* 0x00008600ff107b82 */ /* 0x000f700000000a00 */
[----:B------:R-:W5:Y:S01]  /*0070*/  LDC.64 R8, c[0x0][0x228] ;  /* 0x00008a00ff087b82 */ /* 0x000f620000000a00 */
[----:B-1----:R-:W-:-:S02]  /*0080*/  SHF.L.U32 R0, R0, 0x2, RZ ;  /* 0x0000000200007819 */ /* 0x002fc400000006ff */
[----:B---3--:R-:W-:Y:S02]  /*0090*/  SHF.R.S32.HI R3, RZ, 0x16, R5 ;  /* 0x00000016ff037819 */ /* 0x008fe40000011405 */
[----:B------:R-:W-:Y:S02]  /*00a0*/  LOP3.LUT R0, R0, 0x1fc, RZ, 0xc0, !PT ;  /* 0x000001fc00007812 */ /* 0x000fe400078ec0ff */
[----:B------:R-:W-:Y:S02]  /*00b0*/  SGXT R3, R3, 0x1 ;  /* 0x000000010303781a */ /* 0x000fe40000000200 */
[----:B------:R-:W-:Y:S02]  /*00c0*/  LEA R0, R5, R0, 0x9 ;  /* 0x0000000005007211 */ /* 0x000fe400078e48ff */
[----:B------:R-:W1:Y:S02]  /*00d0*/  LDC.64 R4, c[0x0][0x230] ;  /* 0x00008c00ff047b82 */ /* 0x000e640000000a00 */
[----:B------:R-:W-:-:S04]  /*00e0*/  LEA.HI R3, R3, R0, RZ, 0xa ;  /* 0x0000000003037211 */ /* 0x000fc800078f50ff */
[----:B------:R-:W-:-:S04]  /*00f0*/  LOP3.LUT R3, R3, 0xfffffc00, RZ, 0xc0, !PT ;  /* 0xfffffc0003037812 */ /* 0x000fc800078ec0ff */
[----:B------:R-:W-:-:S05]  /*0100*/  IADD3 R2, R0, -R3, RZ ;  /* 0x8000000300027210 */ /* 0x000fca0007ffe0ff */
[----:B--2---:R-:W-:-:S06]  /*0110*/  IMAD.WIDE R20, R2, 0x4, R20 ;  /* 0x0000000402147825 */ /* 0x004fcc00078e0214 */
[----:B------:R-:W2:Y:S01]  /*0120*/  LDG.E.EL.128 R20, desc[UR4][R20.64] ;  /* 0x0000000414147981 */ /* 0x000ea2000c2e1d00 */
[----:B----4-:R-:W-:-:S04]  /*0130*/  IMAD.WIDE R12, R0, 0x4, R12 ;  /* 0x00000004000c7825 */ /* 0x010fc800078e020c */
[C---:B-----5:R-:W-:Y:S02]  /*0140*/  IMAD.WIDE R16, R2.reuse, 0x4, R16 ;  /* 0x0000000402107825 */ /* 0x060fe400078e0210 */
[----:B------:R-:W3:Y:S04]  /*0150*/  LDG.E.128 R12, desc[UR4][R12.64] ;  /* 0x000000040c0c7981 */ /* 0x000ee8000c1e1d00 */
[----:B------:R-:W3:Y:S01]  /*0160*/  LDG.E.EL.128 R16, desc[UR4][R16.64] ;  /* 0x0000000410107981 */ /* 0x000ee2000c2e1d00 */
[----:B0-----:R-:W-:-:S04]  /*0170*/  IMAD.WIDE R8, R2, 0x4, R8 ;  /* 0x0000000402087825 */ /* 0x001fc800078e0208 */
[----:B-1----:R-:W-:Y:S02]  /*0180*/  IMAD.WIDE R4, R2, 0x4, R4 ;  /* 0x0000000402047825 */ /* 0x002fe400078e0204 */
[----:B------:R-:W4:Y:S01]  /*0190*/  LDG.E.EL.128 R8, desc[UR4][R8.64] ;  /* 0x0000000408087981 */ /* 0x000f22000c2e1d00 */
[----:B------:R-:W0:Y:S03]  /*01a0*/  LDC.64 R2, c[0x0][0x238] ;  /* 0x00008e00ff027b82 */ /* 0x000e260000000a00 */
[----:B------:R-:W4:Y:S01]  /*01b0*/  LDG.E.EL.128 R4, desc[UR4][R4.64] ;  /* 0x0000000404047981 */ /* 0x000f22000c2e1d00 */
[----:B0-----:R-:W-:-:S04]  /*01c0*/  IMAD.WIDE R2, R0, 0x4, R2 ;  /* 0x0000000400027825 */ /* 0x001fc800078e0202 */
[----:B--2---:R-:W-:Y:S01]  /*01d0*/  FADD R20, R20, 9.9999997473787516356e-06 ;  /* 0x3727c5ac14147421 */ /* 0x004fe20000000000 */
[----:B------:R-:W-:Y:S01]  /*01e0*/  FADD R22, R22, 9.9999997473787516356e-06 ;  /* 0x3727c5ac16167421 */ /* 0x000fe20000000000 */
[----:B------:R-:W-:Y:S01]  /*01f0*/  FADD R23, R23, 9.9999997473787516356e-06 ;  /* 0x3727c5ac17177421 */ /* 0x000fe20000000000 */
[----:B------:R-:W-:Y:S01]  /*0200*/  FADD R21, R21, 9.9999997473787516356e-06 ;  /* 0x3727c5ac15157421 */ /* 0x000fe20000000000 */
[----:B------:R0:W1:Y:S01]  /*0210*/  MUFU.SQRT R26, R20 ;  /* 0x00000014001a7308 */ /* 0x0000620000002000 */
[----:B---3--:R-:W-:-:S07]  /*0220*/  FADD R14, R14, -R18 ;  /* 0x800000120e0e7221 */ /* 0x008fce0000000000 */
[----:B------:R-:W2:Y:S01]  /*0230*/  MUFU.SQRT R24, R22 ;  /* 0x0000001600187308 */ /* 0x000ea20000002000 */
[----:B0-----:R-:W-:Y:S01]  /*0240*/  HFMA2.MMA R20, -RZ, RZ, 1.625, 0 ;  /* 0x3e800000ff147435 */ /* 0x001fe200000001ff */
[----:B------:R-:W-:Y:S01]  /*0250*/  FADD R13, R13, -R17 ;  /* 0x800000110d0d7221 */ /* 0x000fe20000000000 */
[----:B------:R-:W-:Y:S01]  /*0260*/  FADD R15, R15, -R19 ;  /* 0x800000130f0f7221 */ /* 0x000fe20000000000 */
[----:B------:R-:W-:Y:S01]  /*0270*/  FADD R12, R12, -R16 ;  /* 0x800000100c0c7221 */ /* 0x000fe20000000000 */
[----:B-1----:R-:W-:-:S03]  /*0280*/  FSETP.GT.AND P6, PT, R26, 8.50705917302346158658e+37, PT ;  /* 0x7e8000001a00780b */ /* 0x002fc60003fc4000 */
[----:B------:R-:W0:Y:S01]  /*0290*/  MUFU.SQRT R25, R23 ;  /* 0x0000001700197308 */ /* 0x000e220000002000 */
[----:B------:R-:W-:Y:S02]  /*02a0*/  FSETP.GEU.AND P2, PT, R26, 1.175494350822287508e-38, PT ;  /* 0x008000001a00780b */ /* 0x000fe40003f4e000 */
[----:B--2---:R-:W-:-:S05]  /*02b0*/  FSETP.GT.AND P4, PT, R24, 8.50705917302346158658e+37, PT ;  /* 0x7e8000001800780b */ /* 0x004fca0003f84000 */
[----:B------:R1:W2:Y:S01]  /*02c0*/  MUFU.SQRT R27, R21 ;  /* 0x00000015001b7308 */ /* 0x0002a20000002000 */
[----:B------:R-:W-:Y:S02]  /*02d0*/  FSETP.GEU.AND P0, PT, R24, 1.175494350822287508e-38, PT ;  /* 0x008000001800780b */ /* 0x000fe40003f0e000 */
[----:B------:R-:W-:Y:S01]  /*02e0*/  FSEL R17, R20, 1, P4 ;  /* 0x3f80000014117808 */ /* 0x000fe20002000000 */
[----:B------:R-:W-:Y:S01]  /*02f0*/  @P6 FMUL R26, R26, 0.25 ;  /* 0x3e8000001a1a6820 */ /* 0x000fe20000400000 */
[----:B0-----:R-:W-:-:S03]  /*0300*/  FSETP.GT.AND P3, PT, R25, 8.50705917302346158658e+37, PT ;  /* 0x7e8000001900780b */ /* 0x001fc60003f64000 */
[----:B------:R-:W-:Y:S01]  /*0310*/  @!P2 FMUL R26, R26, 16777216 ;  /* 0x4b8000001a1aa820 */ /* 0x000fe20000400000 */
[----:B-1----:R-:W-:Y:S02]  /*0320*/  FSEL R21, R20, 1, P6 ;  /* 0x3f80000014157808 */ /* 0x002fe40003000000 */
[----:B------:R-:W-:Y:S01]  /*0330*/  FSETP.GEU.AND P6, PT, R25, 1.175494350822287508e-38, PT ;  /* 0x008000001900780b */ /* 0x000fe20003fce000 */
[----:B------:R-:W-:Y:S01]  /*0340*/  @P4 FMUL R24, R24, 0.25 ;  /* 0x3e80000018184820 */ /* 0x000fe20000400000 */
[----:B------:R-:W0:Y:S01]  /*0350*/  MUFU.RCP R22, R26 ;  /* 0x0000001a00167308 */ /* 0x000e220000001000 */
[----:B------:R-:W-:Y:S01]  /*0360*/  @!P2 FMUL R21, R21, 16777216 ;  /* 0x4b8000001515a820 */ /* 0x000fe20000400000 */
[C---:B--2---:R-:W-:Y:S01]  /*0370*/  FSETP.GT.AND P5, PT, R27.reuse, 8.50705917302346158658e+37, PT ;  /* 0x7e8000001b00780b */ /* 0x044fe20003fa4000 */
[----:B------:R-:W-:Y:S01]  /*0380*/  @!P0 FMUL R24, R24, 16777216 ;  /* 0x4b80000018188820 */ /* 0x000fe20000400000 */
[----:B------:R-:W-:Y:S01]  /*0390*/  FSETP.GEU.AND P1, PT, R27, 1.175494350822287508e-38, PT ;  /* 0x008000001b00780b */ /* 0x000fe20003f2e000 */
[----:B------:R-:W-:Y:S01]  /*03a0*/  @!P0 FMUL R17, R17, 16777216 ;  /* 0x4b80000011118820 */ /* 0x000fe20000400000 */
[C---:B------:R-:W-:Y:S01]  /*03b0*/  FSEL R18, R20.reuse, 1, P5 ;  /* 0x3f80000014127808 */ /* 0x040fe20002800000 */
[----:B------:R-:W-:Y:S01]  /*03c0*/  @P3 FMUL R25, R25, 0.25 ;  /* 0x3e80000019193820 */ /* 0x000fe20000400000 */
[----:B------:R-:W-:Y:S01]  /*03d0*/  FSEL R20, R20, 1, P3 ;  /* 0x3f80000014147808 */ /* 0x000fe20001800000 */
[----:B------:R-:W1:Y:S02]  /*03e0*/  MUFU.RCP R24, R24 ;  /* 0x0000001800187308 */ /* 0x000e640000001000 */
[----:B------:R-:W-:-:S02]  /*03f0*/  @!P6 FMUL R25, R25, 16777216 ;  /* 0x4b8000001919e820 */ /* 0x000fc40000400000 */
[----:B------:R-:W-:Y:S02]  /*0400*/  @!P6 FMUL R20, R20, 16777216 ;  /* 0x4b8000001414e820 */ /* 0x000fe40000400000 */
[----:B------:R-:W-:Y:S01]  /*0410*/  @P5 FMUL R27, R27, 0.25 ;  /* 0x3e8000001b1b5820 */ /* 0x000fe20000400000 */
[----:B0-----:R-:W-:Y:S01]  /*0420*/  FMUL R21, R22, R21 ;  /* 0x0000001516157220 */ /* 0x001fe20000400000 */
[----:B------:R-:W0:Y:S01]  /*0430*/  MUFU.RCP R25, R25 ;  /* 0x0000001900197308 */ /* 0x000e220000001000 */
[----:B------:R-:W-:Y:S01]  /*0440*/  @!P1 FMUL R18, R18, 16777216 ;  /* 0x4b80000012129820 */ /* 0x000fe20000400000 */
[----:B------:R-:W-:Y:S01]  /*0450*/  @!P1 FMUL R27, R27, 16777216 ;  /* 0x4b8000001b1b9820 */ /* 0x000fe20000400000 */
[----:B------:R-:W-:Y:S01]  /*0460*/  FMUL R21, R12, R21 ;  /* 0x000000150c157220 */ /* 0x000fe20000400000 */
[----:B-1----:R-:W-:-:S04]  /*0470*/  FMUL R17, R24, R17 ;  /* 0x0000001118117220 */ /* 0x002fc80000400000 */
[----:B------:R-:W1:Y:S01]  /*0480*/  MUFU.RCP R23, R27 ;  /* 0x0000001b00177308 */ /* 0x000e620000001000 */
[----:B----4-:R-:W-:Y:S01]  /*0490*/  FFMA R4, R8, R21, R4 ;  /* 0x0000001508047223 */ /* 0x010fe20000000004 */
[----:B------:R-:W-:Y:S01]  /*04a0*/  FMUL R17, R14, R17 ;  /* 0x000000110e117220 */ /* 0x000fe20000400000 */
[----:B0-----:R-:W-:-:S03]  /*04b0*/  FMUL R20, R25, R20 ;  /* 0x0000001419147220 */ /* 0x001fc60000400000 */
[----:B------:R-:W-:Y:S01]  /*04c0*/  FFMA R6, R10, R17, R6 ;  /* 0x000000110a067223 */ /* 0x000fe20000000006 */
[----:B------:R-:W-:Y:S01]  /*04d0*/  FMUL R20, R15, R20 ;  /* 0x000000140f147220 */ /* 0x000fe20000400000 */
[----:B-1----:R-:W-:-:S03]  /*04e0*/  FMUL R18, R23, R18 ;  /* 0x0000001217127220 */ /* 0x002fc60000400000 */
[----:B------:R-:W-:Y:S01]  /*04f0*/  FFMA R7, R11, R20, R7 ;  /* 0x000000140b077223 */ /* 0x000fe20000000007 */
[----:B------:R-:W-:-:S04]  /*0500*/  FMUL R18, R13, R18 ;  /* 0x000000120d127220 */ /* 0x000fc80000400000 */
[----:B------:R-:W-:-:S05]  /*0510*/  FFMA R5, R9, R18, R5 ;  /* 0x0000001209057223 */ /* 0x000fca0000000005 */
[----:B------:R-:W-:Y:S01]  /*0520*/  STG.E.128 desc[UR4][R2.64], R4 ;  /* 0x0000000402007986 */ /* 0x000fe2000c101d04 */
[----:B------:R-:W-:Y:S05]  /*0530*/  EXIT ;  /* 0x000000000000794d */ /* 0x000fea0003800000 */
.L_x_0:
[----:B------:R-:W-:-:S00]  /*0540*/  BRA `(.L_x_0) ;  /* 0xfffffffc00fc7947 */ /* 0x000fc0000383ffff */
[----:B------:R-:W-:-:S00]  /*0550*/  NOP ;  /* 0x0000000000007918 */ /* 0x000fc00000000000 */
        /* <DEDUP_REMOVED lines=10> */
.L_x_1:


//--------------------- .nv.global.init           --------------------------
	.section	.nv.global.init,"aw",@progbits
.nv.global.init:
	.type		_$_str,@object
	.size		_$_str,(_$_str_$_2 - _$_str)
_$_str:
        /*0000*/ 	.byte	0x5f, 0x5f, 0x43, 0x55, 0x44, 0x41, 0x5f, 0x46, 0x54, 0x5a, 0x00
	.type		_$_str_$_2,@object
	.size		_$_str_$_2,(.L_1 - _$_str_$_2)
_$_str_$_2:
        /*000b*/ 	.byte	0x5f, 0x5f, 0x43, 0x55, 0x44, 0x41, 0x5f, 0x50, 0x52, 0x45, 0x43, 0x5f, 0x53, 0x51, 0x52, 0x54
        /*001b*/ 	.byte	0x00
.L_1:


//--------------------- .nv.constant0.triton_poi_fused__native_batch_norm_legit_no_training_16 --------------------------
	.section	.nv.constant0.triton_poi_fused__native_batch_norm_legit_no_training_16,"a",@progbits
	.sectionflags	@""
	.align	4
.nv.constant0.triton_poi_fused__native_batch_norm_legit_no_training_16:
	.zero		580
